	.headerflags	@"EF_CUDA_TEXMODE_UNIFIED EF_CUDA_64BIT_ADDRESS EF_CUDA_ACCELERATORS EF_CUDA_SM90 EF_CUDA_VIRTUAL_SM(EF_CUDA_SM90)"
	.elftype	@"ET_EXEC"


//--------------------- .nv.info                  --------------------------
	.section	.nv.info,"",@"SHT_CUDA_INFO"
	.align	4


	//----- nvinfo : EIATTR_REGCOUNT
	.align		4
        /*0000*/ 	.byte	0x04, 0x2f
        /*0002*/ 	.short	(.L_2 - .L_1)
	.align		4
.L_1:
        /*0004*/ 	.word	index@(triton_poi_fused_add_clamp_log_mul_rsub_sub_0)
        /*0008*/ 	.word	0x0000001a


	//----- nvinfo : EIATTR_MIN_STACK_SIZE
	.align		4
.L_2:
        /*000c*/ 	.byte	0x04, 0x12
        /*000e*/ 	.short	(.L_4 - .L_3)
	.align		4
.L_3:
        /*0010*/ 	.word	index@(triton_poi_fused_add_clamp_log_mul_rsub_sub_0)
        /*0014*/ 	.word	0x00000000


	//----- nvinfo : EIATTR_FRAME_SIZE
	.align		4
.L_4:
        /*0018*/ 	.byte	0x04, 0x11
        /*001a*/ 	.short	(.L_6 - .L_5)
	.align		4
.L_5:
        /*001c*/ 	.word	index@(triton_poi_fused_add_clamp_log_mul_rsub_sub_0)
        /*0020*/ 	.word	0x00000000


	//----- nvinfo : EIATTR_MIN_STACK_SIZE
	.align		4
.L_6:
        /*0024*/ 	.byte	0x04, 0x12
        /*0026*/ 	.short	(.L_8 - .L_7)
	.align		4
.L_7:
        /*0028*/ 	.word	index@(triton_poi_fused_add_clamp_log_mul_rsub_sub_0)
        /*002c*/ 	.word	0x00000000
.L_8:


//--------------------- .nv.info.triton_poi_fused_add_clamp_log_mul_rsub_sub_0 --------------------------
	.section	.nv.info.triton_poi_fused_add_clamp_log_mul_rsub_sub_0,"",@"SHT_CUDA_INFO"
	.sectionflags	@""
	.align	4


	//----- nvinfo : EIATTR_CUDA_API_VERSION
	.align		4
        /*0000*/ 	.byte	0x04, 0x37
        /*0002*/ 	.short	(.L_10 - .L_9)
.L_9:
        /*0004*/ 	.word	0x0000007c


	//----- nvinfo : EIATTR_KPARAM_INFO
	.align		4
.L_10:
        /*0008*/ 	.byte	0x04, 0x17
        /*000a*/ 	.short	(.L_12 - .L_11)
.L_11:
        /*000c*/ 	.word	0x00000000
        /*0010*/ 	.short	0x0004
        /*0012*/ 	.short	0x0020
        /*0014*/ 	.byte	0x00, 0xf0, 0x11, 0x00


	//----- nvinfo : EIATTR_KPARAM_INFO
	.align		4
.L_12:
        /*0018*/ 	.byte	0x04, 0x17
        /*001a*/ 	.short	(.L_14 - .L_13)
.L_13:
        /*001c*/ 	.word	0x00000000
        /*0020*/ 	.short	0x0003
        /*0022*/ 	.short	0x0018
        /*0024*/ 	.byte	0x00, 0xf4, 0x21, 0x00


	//----- nvinfo : EIATTR_KPARAM_INFO
	.align		4
.L_14:
        /*0028*/ 	.byte	0x04, 0x17
        /*002a*/ 	.short	(.L_16 - .L_15)
.L_15:
        /*002c*/ 	.word	0x00000000
        /*0030*/ 	.short	0x0002
        /*0032*/ 	.short	0x0010
        /*0034*/ 	.byte	0x00, 0xf4, 0x21, 0x00


	//----- nvinfo : EIATTR_KPARAM_INFO
	.align		4
.L_16:
        /*0038*/ 	.byte	0x04, 0x17
        /*003a*/ 	.short	(.L_18 - .L_17)
.L_17:
        /*003c*/ 	.word	0x00000000
        /*0040*/ 	.short	0x0001
        /*0042*/ 	.short	0x0008
        /*0044*/ 	.byte	0x00, 0xf4, 0x21, 0x00


	//----- nvinfo : EIATTR_KPARAM_INFO
	.align		4
.L_18:
        /*0048*/ 	.byte	0x04, 0x17
        /*004a*/ 	.short	(.L_20 - .L_19)
.L_19:
        /*004c*/ 	.word	0x00000000
        /*0050*/ 	.short	0x0000
        /*0052*/ 	.short	0x0000
        /*0054*/ 	.byte	0x00, 0xf4, 0x21, 0x00


	//----- nvinfo : EIATTR_SPARSE_MMA_MASK
	.align		4
.L_20:
        /*0058*/ 	.byte	0x03, 0x50
        /*005a*/ 	.short	0x0000


	//----- nvinfo : EIATTR_MAXREG_COUNT
	.align		4
        /*005c*/ 	.byte	0x03, 0x1b
        /*005e*/ 	.short	0x00ff


	//----- nvinfo : EIATTR_EXIT_INSTR_OFFSETS
	.align		4
        /*0060*/ 	.byte	0x04, 0x1c
        /*0062*/ 	.short	(.L_22 - .L_21)


	//   ....[0]....
.L_21:
        /*0064*/ 	.word	0x00001040


	//----- nvinfo : EIATTR_REQNTID
	.align		4
.L_22:
        /*0068*/ 	.byte	0x04, 0x10
        /*006a*/ 	.short	(.L_24 - .L_23)
.L_23:
        /*006c*/ 	.word	0x00000080
        /*0070*/ 	.word	0x00000001
        /*0074*/ 	.word	0x00000001


	//----- nvinfo : EIATTR_CBANK_PARAM_SIZE
	.align		4
.L_24:
        /*0078*/ 	.byte	0x03, 0x19
        /*007a*/ 	.short	0x0024


	//----- nvinfo : EIATTR_PARAM_CBANK
	.align		4
        /*007c*/ 	.byte	0x04, 0x0a
        /*007e*/ 	.short	(.L_26 - .L_25)
	.align		4
.L_25:
        /*0080*/ 	.word	index@(.nv.constant0.triton_poi_fused_add_clamp_log_mul_rsub_sub_0)
        /*0084*/ 	.short	0x0210
        /*0086*/ 	.short	0x0024


	//----- nvinfo : EIATTR_SW_WAR
	.align		4
.L_26:
        /*0088*/ 	.byte	0x04, 0x36
        /*008a*/ 	.short	(.L_28 - .L_27)
.L_27:
        /*008c*/ 	.word	0x00000008
.L_28:


//--------------------- .nv.callgraph             --------------------------
	.section	.nv.callgraph,"",@"SHT_CUDA_CALLGRAPH"
	.align	4
	.sectionentsize	8
	.align		4
        /*0000*/ 	.word	0x00000000
	.align		4
        /*0004*/ 	.word	0xffffffff
	.align		4
        /*0008*/ 	.word	0x00000000
	.align		4
        /*000c*/ 	.word	0xfffffffe
	.align		4
        /*0010*/ 	.word	0x00000000
	.align		4
        /*0014*/ 	.word	0xfffffffd
	.align		4
        /*0018*/ 	.word	0x00000000
	.align		4
        /*001c*/ 	.word	0xfffffffc


//--------------------- .nv.constant4             --------------------------
	.section	.nv.constant4,"a",@progbits
	.align	8
	.align		8
.nv.constant4:
        /*0000*/ 	.dword	_$_str


//--------------------- .text.triton_poi_fused_add_clamp_log_mul_rsub_sub_0 --------------------------
	.section	.text.triton_poi_fused_add_clamp_log_mul_rsub_sub_0,"ax",@progbits
	.align	128
        .global         triton_poi_fused_add_clamp_log_mul_rsub_sub_0
        .type           triton_poi_fused_add_clamp_log_mul_rsub_sub_0,@function
        .size           triton_poi_fused_add_clamp_log_mul_rsub_sub_0,(.L_x_1 - triton_poi_fused_add_clamp_log_mul_rsub_sub_0)
        .other          triton_poi_fused_add_clamp_log_mul_rsub_sub_0,@"STO_CUDA_ENTRY STV_DEFAULT"
triton_poi_fused_add_clamp_log_mul_rsub_sub_0:
.text.triton_poi_fused_add_clamp_log_mul_rsub_sub_0:
[----:B------:R-:W-:Y:S01]  /*0000*/  LDC R1, c[0x0][0x28] ;  /* 0x00000a00ff017b82 */ /* 0x000fe20000000800 */
[----:B------:R-:W1:Y:S07]  /*0010*/  S2R R0, SR_TID.X ;  /* 0x0000000000007919 */ /* 0x000e6e0000002100 */
[----:B------:R-:W2:Y:S01]  /*0020*/  LDC.64 R10, c[0x0][0x210] ;  /* 0x00008400ff0a7b82 */ /* 0x000ea20000000a00 */
[----:B------:R-:W-:Y:S01]  /*0030*/  ULDC.64 UR4, c[0x0][0x208] ;  /* 0x0000820000047ab9 */ /* 0x000fe20000000a00 */
[----:B------:R-:W3:Y:S01]  /*0040*/  S2R R5, SR_CTAID.X ;  /* 0x0000000000057919 */ /* 0x000ee20000002500 */
[----:B------:R-:W-:Y:S01]  /*0050*/  HFMA2.MMA R7, -RZ, RZ, 1.5048828125, 33.21875 ;  /* 0x3e055027ff077435 */ /* 0x000fe200000001ff */
[----:B------:R-:W-:Y:S01]  /*0060*/  ULDC.64 UR6, c[0x0][0x228] ;  /* 0x00008a0000067ab9 */ /* 0x000fe20000000a00 */
[----:B--2---:R-:W2:Y:S01]  /*0070*/  LDG.E R8, desc[UR4][R10.64] ;  /* 0x000000040a087981 */ /* 0x004ea2000c1e1900 */
[----:B-1----:R-:W-:-:S02]  /*0080*/  SHF.L.U32 R0, R0, 0x1, RZ ;  /* 0x0000000100007819 */ /* 0x002fc400000006ff */
[----:B---3--:R-:W-:Y:S02]  /*0090*/  SHF.R.S32.HI R3, RZ, 0x17, R5 ;  /* 0x00000017ff037819 */ /* 0x008fe40000011405 */
[----:B------:R-:W-:Y:S02]  /*00a0*/  LOP3.LUT R0, R0, 0xfe, RZ, 0xc0, !PT ;  /* 0x000000fe00007812 */ /* 0x000fe400078ec0ff */
[----:B------:R-:W-:Y:S02]  /*00b0*/  SGXT R3, R3, 0x1 ;  /* 0x000000010303781a */ /* 0x000fe40000000200 */
[----:B------:R-:W-:Y:S02]  /*00c0*/  LEA R6, R5, R0, 0x8 ;  /* 0x0000000005067211 */ /* 0x000fe400078e40ff */
[----:B------:R-:W1:Y:S02]  /*00d0*/  LDC.64 R4, c[0x0][0x218] ;  /* 0x00008600ff047b82 */ /* 0x000e640000000a00 */
[----:B------:R-:W-:-:S04]  /*00e0*/  LEA.HI R3, R3, R6, RZ, 0x4 ;  /* 0x0000000603037211 */ /* 0x000fc800078f20ff */
[--C-:B------:R-:W-:Y:S02]  /*00f0*/  SHF.R.S32.HI R0, RZ, 0x4, R3.reuse ;  /* 0x00000004ff007819 */ /* 0x100fe40000011403 */
[----:B------:R-:W-:-:S04]  /*0100*/  SHF.R.S32.HI R3, RZ, 0x1f, R3 ;  /* 0x0000001fff037819 */ /* 0x000fc80000011403 */
[----:B------:R-:W-:-:S04]  /*0110*/  LEA.HI R3, R3, R0, RZ, 0x8 ;  /* 0x0000000003037211 */ /* 0x000fc800078f40ff */
[----:B------:R-:W-:-:S04]  /*0120*/  LOP3.LUT R3, R3, 0xffffff00, RZ, 0xc0, !PT ;  /* 0xffffff0003037812 */ /* 0x000fc800078ec0ff */
[----:B------:R-:W-:-:S05]  /*0130*/  IADD3 R3, R0, -R3, RZ ;  /* 0x8000000300037210 */ /* 0x000fca0007ffe0ff */
[----:B-1----:R-:W-:Y:S02]  /*0140*/  IMAD.WIDE R4, R3, 0x8, R4 ;  /* 0x0000000803047825 */ /* 0x002fe400078e0204 */
[----:B------:R-:W1:Y:S04]  /*0150*/  LDC.64 R2, c[0x0][0x220] ;  /* 0x00008800ff027b82 */ /* 0x000e680000000a00 */
[----:B------:R-:W3:Y:S01]  /*0160*/  LDG.E.EL.64 R4, desc[UR4][R4.64] ;  /* 0x0000000404047981 */ /* 0x000ee2000c2e1b00 */
[----:B-1----:R-:W-:-:S06]  /*0170*/  IMAD.WIDE R2, R6, 0x4, R2 ;  /* 0x0000000406027825 */ /* 0x002fcc00078e0202 */
[----:B------:R-:W4:Y:S01]  /*0180*/  LDG.E.64 R2, desc[UR4][R2.64] ;  /* 0x0000000402027981 */ /* 0x000f22000c1e1b00 */
[----:B--2---:R-:W-:-:S04]  /*0190*/  FADD R8, R8, 1.0000000116860974231e-07 ;  /* 0x33d6bf9508087421 */ /* 0x004fc80000000000 */
[C---:B------:R-:W-:Y:S01]  /*01a0*/  FMUL R13, R8.reuse, 8388608 ;  /* 0x4b000000080d7820 */ /* 0x040fe20000400000 */
[----:B------:R-:W-:-:S04]  /*01b0*/  FSETP.GEU.AND P0, PT, R8, 1.175494350822287508e-38, PT ;  /* 0x008000000800780b */ /* 0x000fc80003f0e000 */
[----:B------:R-:W-:-:S04]  /*01c0*/  FSEL R13, R13, R8, !P0 ;  /* 0x000000080d0d7208 */ /* 0x000fc80004000000 */
[----:B------:R-:W-:-:S04]  /*01d0*/  IADD3 R16, R13, -0x3f2aaaab, RZ ;  /* 0xc0d555550d107810 */ /* 0x000fc80007ffe0ff */
[----:B------:R-:W-:-:S04]  /*01e0*/  LOP3.LUT R16, R16, 0xff800000, RZ, 0xc0, !PT ;  /* 0xff80000010107812 */ /* 0x000fc800078ec0ff */
[----:B------:R-:W-:-:S05]  /*01f0*/  IADD3 R14, R13, -R16, RZ ;  /* 0x800000100d0e7210 */ /* 0x000fca0007ffe0ff */
[----:B------:R-:W-:-:S04]  /*0200*/  FADD R14, R14, -1 ;  /* 0xbf8000000e0e7421 */ /* 0x000fc80000000000 */
[C---:B------:R-:W-:Y:S01]  /*0210*/  FFMA.FTZ R15, R14.reuse, -R7, 0.14084610342979431152 ;  /* 0x3e1039f60e0f7423 */ /* 0x040fe20000010807 */
[----:B---3--:R-:W1:Y:S03]  /*0220*/  I2F.S64 R0, R4 ;  /* 0x0000000400007312 */ /* 0x008e660000301400 */
[----:B------:R-:W-:Y:S01]  /*0230*/  FFMA.FTZ R15, R14, R15, -0.12148627638816833496 ;  /* 0xbdf8cdcc0e0f7423 */ /* 0x000fe2000001000f */
[----:B-1----:R-:W-:-:S04]  /*0240*/  FADD R11, R0, 1.0000000116860974231e-07 ;  /* 0x33d6bf95000b7421 */ /* 0x002fc80000000000 */
[C---:B------:R-:W-:Y:S01]  /*0250*/  FMUL R12, R11.reuse, 8388608 ;  /* 0x4b0000000b0c7820 */ /* 0x040fe20000400000 */
[----:B------:R-:W-:Y:S01]  /*0260*/  FSETP.GEU.AND P1, PT, R11, 1.175494350822287508e-38, PT ;  /* 0x008000000b00780b */ /* 0x000fe20003f2e000 */
[----:B------:R-:W-:-:S03]  /*0270*/  FFMA.FTZ R15, R14, R15, 0.13980610668659210205 ;  /* 0x3e0f29550e0f7423 */ /* 0x000fc6000001000f */
[----:B------:R-:W-:Y:S01]  /*0280*/  FSEL R12, R12, R11, !P1 ;  /* 0x0000000b0c0c7208 */ /* 0x000fe20004800000 */
[----:B------:R-:W-:-:S03]  /*0290*/  FADD R9, R8, -R11 ;  /* 0x8000000b08097221 */ /* 0x000fc60000000000 */
[----:B------:R-:W-:Y:S01]  /*02a0*/  IADD3 R18, R12, -0x3f2aaaab, RZ ;  /* 0xc0d555550c127810 */ /* 0x000fe20007ffe0ff */
[----:B------:R-:W-:Y:S01]  /*02b0*/  FFMA.FTZ R17, R14, R15, -0.16684235632419586182 ;  /* 0xbe2ad8b90e117423 */ /* 0x000fe2000001000f */
[----:B------:R-:W-:Y:S02]  /*02c0*/  FADD R10, R9, 1.0000000116860974231e-07 ;  /* 0x33d6bf95090a7421 */ /* 0x000fe40000000000 */
[----:B------:R-:W-:-:S04]  /*02d0*/  LOP3.LUT R15, R18, 0xff800000, RZ, 0xc0, !PT ;  /* 0xff800000120f7812 */ /* 0x000fc800078ec0ff */
[----:B------:R-:W-:Y:S02]  /*02e0*/  IADD3 R18, R12, -R15, RZ ;  /* 0x8000000f0c127210 */ /* 0x000fe40007ffe0ff */
[----:B------:R-:W-:-:S03]  /*02f0*/  FSETP.GEU.AND P2, PT, R10, 1.175494350822287508e-38, PT ;  /* 0x008000000a00780b */ /* 0x000fc60003f4e000 */
[----:B------:R-:W-:Y:S01]  /*0300*/  FADD R18, R18, -1 ;  /* 0xbf80000012127421 */ /* 0x000fe20000000000 */
[----:B------:R-:W-:-:S03]  /*0310*/  FFMA.FTZ R17, R14, R17, 0.20012299716472625732 ;  /* 0x3e4ced0b0e117423 */ /* 0x000fc60000010011 */
[----:B------:R-:W-:Y:S01]  /*0320*/  FFMA.FTZ R23, R18, -R7, 0.14084610342979431152 ;  /* 0x3e1039f612177423 */ /* 0x000fe20000010807 */
[----:B------:R-:W-:-:S03]  /*0330*/  FFMA.FTZ R17, R14, R17, -0.24999669194221496582 ;  /* 0xbe7fff220e117423 */ /* 0x000fc60000010011 */
[----:B------:R-:W-:Y:S02]  /*0340*/  FFMA.FTZ R23, R18, R23, -0.12148627638816833496 ;  /* 0xbdf8cdcc12177423 */ /* 0x000fe40000010017 */
[----:B------:R-:W-:Y:S01]  /*0350*/  @!P2 FMUL R10, R10, 8388608 ;  /* 0x4b0000000a0aa820 */ /* 0x000fe20000400000 */
[----:B------:R-:W-:Y:S01]  /*0360*/  FSEL R19, RZ, -23, P0 ;  /* 0xc1b80000ff137808 */ /* 0x000fe20000000000 */
[----:B------:R-:W-:Y:S01]  /*0370*/  FFMA.FTZ R23, R18, R23, 0.13980610668659210205 ;  /* 0x3e0f295512177423 */ /* 0x000fe20000010017 */
[----:B------:R-:W-:Y:S01]  /*0380*/  ISETP.GE.U32.AND P0, PT, R13, 0x7f800000, PT ;  /* 0x7f8000000d00780c */ /* 0x000fe20003f06070 */
[----:B------:R-:W-:Y:S01]  /*0390*/  FFMA.FTZ R21, R14, R17, 0.33333182334899902344 ;  /* 0x3eaaaa780e157423 */ /* 0x000fe20000010011 */
[----:B------:R-:W-:Y:S01]  /*03a0*/  IADD3 R20, R10, -0x3f2aaaab, RZ ;  /* 0xc0d555550a147810 */ /* 0x000fe20007ffe0ff */
[----:B------:R-:W-:Y:S02]  /*03b0*/  FFMA.FTZ R23, R18, R23, -0.16684235632419586182 ;  /* 0xbe2ad8b912177423 */ /* 0x000fe40000010017 */
[----:B------:R-:W-:Y:S01]  /*03c0*/  FFMA.FTZ R21, R14, R21, -0.5 ;  /* 0xbf0000000e157423 */ /* 0x000fe20000010015 */
[----:B------:R-:W-:Y:S01]  /*03d0*/  LOP3.LUT R17, R20, 0xff800000, RZ, 0xc0, !PT ;  /* 0xff80000014117812 */ /* 0x000fe200078ec0ff */
[----:B------:R-:W-:Y:S01]  /*03e0*/  FFMA.FTZ R23, R18, R23, 0.20012299716472625732 ;  /* 0x3e4ced0b12177423 */ /* 0x000fe20000010017 */
[----:B------:R-:W-:Y:S01]  /*03f0*/  I2FP.F32.S32 R20, R16 ;  /* 0x0000001000147245 */ /* 0x000fe20000201400 */
[----:B------:R-:W-:Y:S01]  /*0400*/  FMUL R21, R14, R21 ;  /* 0x000000150e157220 */ /* 0x000fe20000400000 */
[----:B------:R-:W-:Y:S01]  /*0410*/  IADD3 R22, R10, -R17, RZ ;  /* 0x800000110a167210 */ /* 0x000fe20007ffe0ff */
[----:B------:R-:W-:-:S02]  /*0420*/  FFMA.FTZ R23, R18, R23, -0.24999669194221496582 ;  /* 0xbe7fff2212177423 */ /* 0x000fc40000010017 */
[----:B------:R-:W-:Y:S01]  /*0430*/  FFMA.FTZ R19, R20, 1.1920928955078125e-07, R19 ;  /* 0x3400000014137823 */ /* 0x000fe20000010013 */
[----:B------:R-:W-:Y:S01]  /*0440*/  FFMA.FTZ R14, R14, R21, R14 ;  /* 0x000000150e0e7223 */ /* 0x000fe2000001000e */
[----:B------:R-:W-:Y:S01]  /*0450*/  @P0 MOV R20, 0x7f800000 ;  /* 0x7f80000000140802 */ /* 0x000fe20000000f00 */
[----:B------:R-:W-:Y:S01]  /*0460*/  FADD R16, R22, -1 ;  /* 0xbf80000016107421 */ /* 0x000fe20000000000 */
[----:B------:R-:W-:Y:S01]  /*0470*/  FFMA.FTZ R23, R18, R23, 0.33333182334899902344 ;  /* 0x3eaaaa7812177423 */ /* 0x000fe20000010017 */
[----:B------:R-:W-:Y:S01]  /*0480*/  FFMA.FTZ R14, R19, 0.69314718246459960938, R14 ;  /* 0x3f317218130e7823 */ /* 0x000fe2000001000e */
[C---:B------:R-:W-:Y:S01]  /*0490*/  FSETP.NEU.AND P3, PT, R13.reuse, RZ, PT ;  /* 0x000000ff0d00720b */ /* 0x040fe20003f6d000 */
[----:B------:R-:W-:Y:S01]  /*04a0*/  FFMA.FTZ R21, R16, -R7, 0.14084610342979431152 ;  /* 0x3e1039f610157423 */ /* 0x000fe20000010807 */
[----:B------:R-:W-:Y:S01]  /*04b0*/  @P0 FFMA.FTZ R14, R13, R20, +INF ;  /* 0x7f8000000d0e0423 */ /* 0x000fe20000010014 */
[----:B------:R-:W-:Y:S01]  /*04c0*/  FFMA.FTZ R23, R18, R23, -0.5 ;  /* 0xbf00000012177423 */ /* 0x000fe20000010017 */
[----:B------:R-:W-:Y:S01]  /*04d0*/  FSEL R13, RZ, -23, P1 ;  /* 0xc1b80000ff0d7808 */ /* 0x000fe20000800000 */
[----:B------:R-:W-:Y:S01]  /*04e0*/  FFMA.FTZ R21, R16, R21, -0.12148627638816833496 ;  /* 0xbdf8cdcc10157423 */ /* 0x000fe20000010015 */
[----:B------:R-:W-:Y:S01]  /*04f0*/  I2FP.F32.S32 R20, R15 ;  /* 0x0000000f00147245 */ /* 0x000fe20000201400 */
[----:B------:R-:W-:Y:S01]  /*0500*/  FMUL R23, R18, R23 ;  /* 0x0000001712177220 */ /* 0x000fe20000400000 */
[----:B------:R-:W-:-:S02]  /*0510*/  ISETP.GE.U32.AND P1, PT, R12, 0x7f800000, PT ;  /* 0x7f8000000c00780c */ /* 0x000fc40003f26070 */
[----:B------:R-:W-:Y:S01]  /*0520*/  FSEL R15, R14, -INF , P3 ;  /* 0xff8000000e0f7808 */ /* 0x000fe20001800000 */
[----:B------:R-:W-:Y:S01]  /*0530*/  FFMA.FTZ R21, R16, R21, 0.13980610668659210205 ;  /* 0x3e0f295510157423 */ /* 0x000fe20000010015 */
[----:B------:R-:W-:Y:S01]  /*0540*/  FFMA.FTZ R13, R20, 1.1920928955078125e-07, R13 ;  /* 0x34000000140d7823 */ /* 0x000fe2000001000d */
[----:B------:R-:W-:Y:S01]  /*0550*/  FFMA.FTZ R18, R18, R23, R18 ;  /* 0x0000001712127223 */ /* 0x000fe20000010012 */
[----:B------:R-:W-:Y:S01]  /*0560*/  IADD3 R4, P0, -R4, 0xff, RZ ;  /* 0x000000ff04047810 */ /* 0x000fe20007f1e1ff */
[----:B------:R-:W-:Y:S01]  /*0570*/  FMUL R14, R8, R15 ;  /* 0x0000000f080e7220 */ /* 0x000fe20000400000 */
[----:B----4-:R-:W-:Y:S01]  /*0580*/  FADD R8, -R2, 1 ;  /* 0x3f80000002087421 */ /* 0x010fe20000000100 */
[C---:B------:R-:W-:Y:S01]  /*0590*/  FFMA.FTZ R21, R16.reuse, R21, -0.16684235632419586182 ;  /* 0xbe2ad8b910157423 */ /* 0x040fe20000010015 */
[----:B------:R-:W-:Y:S01]  /*05a0*/  FFMA.FTZ R13, R13, 0.69314718246459960938, R18 ;  /* 0x3f3172180d0d7823 */ /* 0x000fe20000010012 */
[----:B------:R-:W-:Y:S02]  /*05b0*/  FSEL R15, RZ, -23, P2 ;  /* 0xc1b80000ff0f7808 */ /* 0x000fe40001000000 */
[----:B------:R-:W-:Y:S01]  /*05c0*/  I2FP.F32.S32 R18, R17 ;  /* 0x0000001100127245 */ /* 0x000fe20000201400 */
[----:B------:R-:W-:Y:S01]  /*05d0*/  FFMA.FTZ R21, R16, R21, 0.20012299716472625732 ;  /* 0x3e4ced0b10157423 */ /* 0x000fe20000010015 */
[----:B------:R-:W-:-:S02]  /*05e0*/  IADD3.X R5, RZ, ~R5, RZ, P0, !PT ;  /* 0x80000005ff057210 */ /* 0x000fc400007fe4ff */
[----:B------:R-:W-:Y:S02]  /*05f0*/  FSETP.NAN.AND P3, PT, R2, R2, PT ;  /* 0x000000020200720b */ /* 0x000fe40003f68000 */
[----:B------:R-:W-:Y:S01]  /*0600*/  FSETP.GT.AND P0, PT, R8, 9.9999997473787516356e-05, PT ;  /* 0x38d1b7170800780b */ /* 0x000fe20003f04000 */
[----:B------:R-:W-:Y:S01]  /*0610*/  FFMA.FTZ R18, R18, 1.1920928955078125e-07, R15 ;  /* 0x3400000012127823 */ /* 0x000fe2000001000f */
[----:B------:R-:W-:Y:S01]  /*0620*/  @P1 MOV R19, 0x7f800000 ;  /* 0x7f80000000131802 */ /* 0x000fe20000000f00 */
[----:B------:R1:W2:Y:S01]  /*0630*/  I2F.S64 R4, R4 ;  /* 0x0000000400047312 */ /* 0x0002a20000301400 */
[----:B------:R-:W-:Y:S01]  /*0640*/  FADD R15, -R3, 1 ;  /* 0x3f800000030f7421 */ /* 0x000fe20000000100 */
[----:B------:R-:W-:Y:S01]  /*0650*/  FFMA.FTZ R21, R16, R21, -0.24999669194221496582 ;  /* 0xbe7fff2210157423 */ /* 0x000fe20000010015 */
[----:B------:R-:W-:Y:S02]  /*0660*/  FSETP.GT.AND P4, PT, R2, 9.9999997473787516356e-05, PT ;  /* 0x38d1b7170200780b */ /* 0x000fe40003f84000 */
[----:B------:R-:W-:Y:S01]  /*0670*/  MOV R17, R13 ;  /* 0x0000000d00117202 */ /* 0x000fe20000000f00 */
[CC--:B------:R-:W-:Y:S01]  /*0680*/  @P1 FFMA.FTZ R17, R12.reuse, R19.reuse, +INF ;  /* 0x7f8000000c111423 */ /* 0x0c0fe20000010013 */
[----:B------:R-:W-:Y:S01]  /*0690*/  @P1 FFMA.FTZ R13, R12, R19, +INF ;  /* 0x7f8000000c0d1423 */ /* 0x000fe20000010013 */
[----:B-1----:R-:W-:Y:S01]  /*06a0*/  FSEL R5, R2, 9.9999997473787516356e-05, P3 ;  /* 0x38d1b71702057808 */ /* 0x002fe20001800000 */
[----:B------:R-:W-:Y:S01]  /*06b0*/  FFMA.FTZ R21, R16, R21, 0.33333182334899902344 ;  /* 0x3eaaaa7810157423 */ /* 0x000fe20000010015 */
[----:B------:R-:W-:-:S02]  /*06c0*/  FSETP.GT.AND P1, PT, R15, 9.9999997473787516356e-05, PT ;  /* 0x38d1b7170f00780b */ /* 0x000fc40003f24000 */
[----:B------:R-:W-:Y:S02]  /*06d0*/  FSEL R2, R2, R5, P4 ;  /* 0x0000000502027208 */ /* 0x000fe40002000000 */
[----:B------:R-:W-:Y:S02]  /*06e0*/  FSETP.NAN.AND P5, PT, R8, R8, PT ;  /* 0x000000080800720b */ /* 0x000fe40003fa8000 */
[----:B------:R-:W-:Y:S01]  /*06f0*/  FSETP.NAN.AND P6, PT, R3, R3, PT ;  /* 0x000000030300720b */ /* 0x000fe20003fc8000 */
[----:B------:R-:W-:Y:S01]  /*0700*/  FFMA.FTZ R21, R16, R21, -0.5 ;  /* 0xbf00000010157423 */ /* 0x000fe20000010015 */
[----:B------:R-:W-:Y:S02]  /*0710*/  ISETP.GE.U32.AND P2, PT, R10, 0x7f800000, PT ;  /* 0x7f8000000a00780c */ /* 0x000fe40003f46070 */
[----:B------:R-:W-:Y:S02]  /*0720*/  FSETP.GEU.AND P4, PT, R2, 1, PT ;  /* 0x3f8000000200780b */ /* 0x000fe40003f8e000 */
[----:B------:R-:W-:-:S02]  /*0730*/  FSETP.NEU.AND P3, PT, R12, RZ, PT ;  /* 0x000000ff0c00720b */ /* 0x000fc40003f6d000 */
[----:B------:R-:W-:Y:S02]  /*0740*/  @!P0 FSEL R8, R8, 9.9999997473787516356e-05, P5 ;  /* 0x38d1b71708088808 */ /* 0x000fe40002800000 */
[C---:B------:R-:W-:Y:S02]  /*0750*/  FSETP.GT.AND P5, PT, R3.reuse, 9.9999997473787516356e-05, PT ;  /* 0x38d1b7170300780b */ /* 0x040fe40003fa4000 */
[----:B------:R-:W-:Y:S01]  /*0760*/  FSEL R12, R3, 9.9999997473787516356e-05, P6 ;  /* 0x38d1b717030c7808 */ /* 0x000fe20003000000 */
[----:B------:R-:W-:Y:S01]  /*0770*/  FMUL R21, R16, R21 ;  /* 0x0000001510157220 */ /* 0x000fe20000400000 */
[----:B------:R-:W-:Y:S02]  /*0780*/  FSETP.NAN.AND P6, PT, R15, R15, PT ;  /* 0x0000000f0f00720b */ /* 0x000fe40003fc8000 */
[----:B------:R-:W-:Y:S02]  /*0790*/  FSETP.GEU.AND P0, PT, R8, 1, PT ;  /* 0x3f8000000800780b */ /* 0x000fe40003f0e000 */
[----:B------:R-:W-:Y:S01]  /*07a0*/  FSEL R12, R3, R12, P5 ;  /* 0x0000000c030c7208 */ /* 0x000fe20002800000 */
[----:B------:R-:W-:Y:S01]  /*07b0*/  FFMA.FTZ R21, R16, R21, R16 ;  /* 0x0000001510157223 */ /* 0x000fe20000010010 */
[----:B------:R-:W-:-:S02]  /*07c0*/  FSETP.NAN.AND P5, PT, R2, R2, PT ;  /* 0x000000020200720b */ /* 0x000fc40003fa8000 */
[----:B------:R-:W-:Y:S02]  /*07d0*/  @!P1 FSEL R15, R15, 9.9999997473787516356e-05, P6 ;  /* 0x38d1b7170f0f9808 */ /* 0x000fe40003000000 */
[----:B------:R-:W-:Y:S01]  /*07e0*/  FSETP.GEU.AND P1, PT, R12, 1, PT ;  /* 0x3f8000000c00780b */ /* 0x000fe20003f2e000 */
[----:B------:R-:W-:Y:S01]  /*07f0*/  FFMA.FTZ R18, R18, 0.69314718246459960938, R21 ;  /* 0x3f31721812127823 */ /* 0x000fe20000010015 */
[----:B------:R-:W-:Y:S02]  /*0800*/  @P2 MOV R19, 0x7f800000 ;  /* 0x7f80000000132802 */ /* 0x000fe40000000f00 */
[----:B------:R-:W-:Y:S02]  /*0810*/  @P2 MOV R3, 0x7f800000 ;  /* 0x7f80000000032802 */ /* 0x000fe40000000f00 */
[----:B------:R-:W-:Y:S02]  /*0820*/  @P4 FSEL R2, R2, 1, P5 ;  /* 0x3f80000002024808 */ /* 0x000fe40002800000 */
[----:B------:R-:W-:-:S02]  /*0830*/  FSETP.NAN.AND P5, PT, R8, R8, PT ;  /* 0x000000080800720b */ /* 0x000fc40003fa8000 */
[----:B------:R-:W-:Y:S02]  /*0840*/  FSETP.GEU.AND P6, PT, R15, 1, PT ;  /* 0x3f8000000f00780b */ /* 0x000fe40003fce000 */
[----:B------:R-:W-:Y:S01]  /*0850*/  MOV R5, R18 ;  /* 0x0000001200057202 */ /* 0x000fe20000000f00 */
[C---:B------:R-:W-:Y:S01]  /*0860*/  @P2 FFMA.FTZ R5, R10.reuse, R19, +INF ;  /* 0x7f8000000a052423 */ /* 0x040fe20000010013 */
[----:B------:R-:W-:Y:S01]  /*0870*/  @P2 FFMA.FTZ R18, R10, R3, +INF ;  /* 0x7f8000000a122423 */ /* 0x000fe20000010003 */
[----:B------:R-:W-:Y:S02]  /*0880*/  @P0 FSEL R8, R8, 1, P5 ;  /* 0x3f80000008080808 */ /* 0x000fe40002800000 */
[----:B------:R-:W-:Y:S02]  /*0890*/  FSETP.NAN.AND P2, PT, R12, R12, PT ;  /* 0x0000000c0c00720b */ /* 0x000fe40003f48000 */
[----:B------:R-:W-:Y:S02]  /*08a0*/  FSEL R3, R13, -INF , P3 ;  /* 0xff8000000d037808 */ /* 0x000fe40001800000 */
[----:B------:R-:W-:-:S02]  /*08b0*/  FSEL R17, R17, -INF , P3 ;  /* 0xff80000011117808 */ /* 0x000fc40001800000 */
[----:B------:R-:W-:Y:S02]  /*08c0*/  FSETP.GEU.AND P3, PT, R2, 1.175494350822287508e-38, PT ;  /* 0x008000000200780b */ /* 0x000fe40003f6e000 */
[----:B------:R-:W-:Y:S02]  /*08d0*/  FSETP.NEU.AND P4, PT, R10, RZ, PT ;  /* 0x000000ff0a00720b */ /* 0x000fe40003f8d000 */
[----:B------:R-:W-:Y:S02]  /*08e0*/  FSETP.GEU.AND P5, PT, R8, 1.175494350822287508e-38, PT ;  /* 0x008000000800780b */ /* 0x000fe40003fae000 */
[----:B------:R-:W-:Y:S02]  /*08f0*/  @P1 FSEL R12, R12, 1, P2 ;  /* 0x3f8000000c0c1808 */ /* 0x000fe40001000000 */
[----:B------:R-:W-:Y:S01]  /*0900*/  FSETP.NAN.AND P0, PT, R15, R15, PT ;  /* 0x0000000f0f00720b */ /* 0x000fe20003f08000 */
[C-C-:B------:R-:W-:Y:S01]  /*0910*/  FFMA R16, -R11.reuse, R3, R14.reuse ;  /* 0x000000030b107223 */ /* 0x140fe2000000010e */
[----:B------:R-:W-:Y:S01]  /*0920*/  FSEL R10, R18, -INF , P4 ;  /* 0xff800000120a7808 */ /* 0x000fe20002000000 */
[----:B------:R-:W-:Y:S01]  /*0930*/  FFMA R18, -R11, R17, R14 ;  /* 0x000000110b127223 */ /* 0x000fe2000000010e */
[----:B------:R-:W-:Y:S01]  /*0940*/  FSEL R14, R5, -INF , P4 ;  /* 0xff800000050e7808 */ /* 0x000fe20002000000 */
[----:B------:R-:W-:Y:S01]  /*0950*/  FMUL R5, R12, 8388608 ;  /* 0x4b0000000c057820 */ /* 0x000fe20000400000 */
[----:B------:R-:W-:-:S02]  /*0960*/  @P6 FSEL R15, R15, 1, P0 ;  /* 0x3f8000000f0f6808 */ /* 0x000fc40000000000 */
[----:B------:R-:W-:Y:S01]  /*0970*/  FSETP.GEU.AND P0, PT, R12, 1.175494350822287508e-38, PT ;  /* 0x008000000c00780b */ /* 0x000fe20003f0e000 */
[----:B------:R-:W-:Y:S01]  /*0980*/  FFMA R3, -R9, R10, R16 ;  /* 0x0000000a09037223 */ /* 0x000fe20000000110 */
[----:B------:R-:W-:Y:S01]  /*0990*/  @!P3 FMUL R2, R2, 8388608 ;  /* 0x4b0000000202b820 */ /* 0x000fe20000400000 */
[----:B------:R-:W-:Y:S01]  /*09a0*/  FMUL R10, R15, 8388608 ;  /* 0x4b0000000f0a7820 */ /* 0x000fe20000400000 */
[----:B------:R-:W-:Y:S01]  /*09b0*/  FSEL R5, R5, R12, !P0 ;  /* 0x0000000c05057208 */ /* 0x000fe20004000000 */
[----:B------:R-:W-:Y:S01]  /*09c0*/  @!P5 FMUL R8, R8, 8388608 ;  /* 0x4b0000000808d820 */ /* 0x000fe20000400000 */
[----:B------:R-:W-:Y:S02]  /*09d0*/  FSETP.GEU.AND P1, PT, R15, 1.175494350822287508e-38, PT ;  /* 0x008000000f00780b */ /* 0x000fe40003f2e000 */
[----:B------:R-:W-:Y:S02]  /*09e0*/  IADD3 R13, R5, -0x3f2aaaab, RZ ;  /* 0xc0d55555050d7810 */ /* 0x000fe40007ffe0ff */
[----:B------:R-:W-:Y:S01]  /*09f0*/  IADD3 R11, R2, -0x3f2aaaab, RZ ;  /* 0xc0d55555020b7810 */ /* 0x000fe20007ffe0ff */
[----:B------:R-:W-:Y:S01]  /*0a00*/  FFMA R9, -R9, R14, R18 ;  /* 0x0000000e09097223 */ /* 0x000fe20000000112 */
[----:B------:R-:W-:-:S02]  /*0a10*/  FSEL R10, R10, R15, !P1 ;  /* 0x0000000f0a0a7208 */ /* 0x000fc40004800000 */
[----:B------:R-:W-:Y:S02]  /*0a20*/  IADD3 R15, R8, -0x3f2aaaab, RZ ;  /* 0xc0d55555080f7810 */ /* 0x000fe40007ffe0ff */
[----:B------:R-:W-:Y:S02]  /*0a30*/  LOP3.LUT R18, R13, 0xff800000, RZ, 0xc0, !PT ;  /* 0xff8000000d127812 */ /* 0x000fe400078ec0ff */
[----:B------:R-:W-:Y:S02]  /*0a40*/  LOP3.LUT R11, R11, 0xff800000, RZ, 0xc0, !PT ;  /* 0xff8000000b0b7812 */ /* 0x000fe400078ec0ff */
[----:B------:R-:W-:Y:S02]  /*0a50*/  LOP3.LUT R15, R15, 0xff800000, RZ, 0xc0, !PT ;  /* 0xff8000000f0f7812 */ /* 0x000fe400078ec0ff */
[----:B------:R-:W-:Y:S02]  /*0a60*/  FSEL R16, RZ, -23, P0 ;  /* 0xc1b80000ff107808 */ /* 0x000fe40000000000 */
[----:B------:R-:W-:-:S02]  /*0a70*/  I2FP.F32.S32 R17, R18 ;  /* 0x0000001200117245 */ /* 0x000fc40000201400 */
[----:B------:R-:W-:Y:S02]  /*0a80*/  IADD3 R14, R2, -R11, RZ ;  /* 0x8000000b020e7210 */ /* 0x000fe40007ffe0ff */
[----:B------:R-:W-:Y:S02]  /*0a90*/  IADD3 R21, R10, -0x3f2aaaab, RZ ;  /* 0xc0d555550a157810 */ /* 0x000fe40007ffe0ff */
[----:B------:R-:W-:Y:S02]  /*0aa0*/  FSEL R12, RZ, -23, P3 ;  /* 0xc1b80000ff0c7808 */ /* 0x000fe40001800000 */
[----:B------:R-:W-:Y:S02]  /*0ab0*/  I2FP.F32.S32 R13, R11 ;  /* 0x0000000b000d7245 */ /* 0x000fe40000201400 */
[----:B------:R-:W-:Y:S02]  /*0ac0*/  FSEL R19, RZ, -23, P5 ;  /* 0xc1b80000ff137808 */ /* 0x000fe40002800000 */
[----:B------:R-:W-:Y:S01]  /*0ad0*/  I2FP.F32.S32 R20, R15 ;  /* 0x0000000f00147245 */ /* 0x000fe20000201400 */
[----:B------:R-:W-:Y:S01]  /*0ae0*/  FFMA.FTZ R11, R17, 1.1920928955078125e-07, R16 ;  /* 0x34000000110b7823 */ /* 0x000fe20000010010 */
[----:B------:R-:W-:Y:S01]  /*0af0*/  LOP3.LUT R21, R21, 0xff800000, RZ, 0xc0, !PT ;  /* 0xff80000015157812 */ /* 0x000fe200078ec0ff */
[----:B------:R-:W-:Y:S01]  /*0b00*/  FADD R14, R14, -1 ;  /* 0xbf8000000e0e7421 */ /* 0x000fe20000000000 */
[----:B------:R-:W-:Y:S01]  /*0b10*/  IADD3 R16, R5, -R18, RZ ;  /* 0x8000001205107210 */ /* 0x000fe20007ffe0ff */
[----:B------:R-:W-:Y:S01]  /*0b20*/  FFMA.FTZ R12, R13, 1.1920928955078125e-07, R12 ;  /* 0x340000000d0c7823 */ /* 0x000fe2000001000c */
[----:B------:R-:W-:Y:S01]  /*0b30*/  FFMA.FTZ R13, R20, 1.1920928955078125e-07, R19 ;  /* 0x34000000140d7823 */ /* 0x000fe20000010013 */
[----:B------:R-:W-:Y:S01]  /*0b40*/  FSEL R19, RZ, -23, P1 ;  /* 0xc1b80000ff137808 */ /* 0x000fe20000800000 */
[----:B------:R-:W-:Y:S01]  /*0b50*/  FFMA.FTZ R17, R14, -R7, 0.14084610342979431152 ;  /* 0x3e1039f60e117423 */ /* 0x000fe20000010807 */
[----:B------:R-:W-:Y:S01]  /*0b60*/  I2FP.F32.S32 R22, R21 ;  /* 0x0000001500167245 */ /* 0x000fe20000201400 */
[----:B------:R-:W-:Y:S01]  /*0b70*/  FADD R16, R16, -1 ;  /* 0xbf80000010107421 */ /* 0x000fe20000000000 */
[----:B------:R-:W-:-:S02]  /*0b80*/  IADD3 R20, R8, -R15, RZ ;  /* 0x8000000f08147210 */ /* 0x000fc40007ffe0ff */
[----:B------:R-:W-:Y:S01]  /*0b90*/  IADD3 R18, R10, -R21, RZ ;  /* 0x800000150a127210 */ /* 0x000fe20007ffe0ff */
[----:B------:R-:W-:Y:S01]  /*0ba0*/  FFMA.FTZ R17, R14, R17, -0.12148627638816833496 ;  /* 0xbdf8cdcc0e117423 */ /* 0x000fe20000010011 */
[----:B------:R-:W-:Y:S01]  /*0bb0*/  FFMA.FTZ R15, R22, 1.1920928955078125e-07, R19 ;  /* 0x34000000160f7823 */ /* 0x000fe20000010013 */
[----:B------:R-:W-:Y:S01]  /*0bc0*/  FFMA.FTZ R19, R16, -R7, 0.14084610342979431152 ;  /* 0x3e1039f610137423 */ /* 0x000fe20000010807 */
[----:B------:R-:W-:Y:S01]  /*0bd0*/  FADD R20, R20, -1 ;  /* 0xbf80000014147421 */ /* 0x000fe20000000000 */
[----:B------:R-:W-:Y:S01]  /*0be0*/  FADD R18, R18, -1 ;  /* 0xbf80000012127421 */ /* 0x000fe20000000000 */
[----:B------:R-:W-:Y:S01]  /*0bf0*/  FFMA.FTZ R17, R14, R17, 0.13980610668659210205 ;  /* 0x3e0f29550e117423 */ /* 0x000fe20000010011 */
[----:B------:R-:W-:Y:S01]  /*0c00*/  FFMA.FTZ R19, R16, R19, -0.12148627638816833496 ;  /* 0xbdf8cdcc10137423 */ /* 0x000fe20000010013 */
[-C--:B------:R-:W-:Y:S01]  /*0c10*/  FFMA.FTZ R21, R20, -R7.reuse, 0.14084610342979431152 ;  /* 0x3e1039f614157423 */ /* 0x080fe20000010807 */
[----:B------:R-:W-:Y:S01]  /*0c20*/  FFMA.FTZ R7, R18, -R7, 0.14084610342979431152 ;  /* 0x3e1039f612077423 */ /* 0x000fe20000010807 */
[----:B------:R-:W-:Y:S01]  /*0c30*/  FFMA.FTZ R17, R14, R17, -0.16684235632419586182 ;  /* 0xbe2ad8b90e117423 */ /* 0x000fe20000010011 */
[----:B------:R-:W-:Y:S01]  /*0c40*/  FFMA.FTZ R19, R16, R19, 0.13980610668659210205 ;  /* 0x3e0f295510137423 */ /* 0x000fe20000010013 */
[----:B------:R-:W-:Y:S01]  /*0c50*/  FFMA.FTZ R21, R20, R21, -0.12148627638816833496 ;  /* 0xbdf8cdcc14157423 */ /* 0x000fe20000010015 */
[----:B------:R-:W-:Y:S01]  /*0c60*/  FFMA.FTZ R7, R18, R7, -0.12148627638816833496 ;  /* 0xbdf8cdcc12077423 */ /* 0x000fe20000010007 */
[----:B------:R-:W-:Y:S01]  /*0c70*/  FFMA.FTZ R17, R14, R17, 0.20012299716472625732 ;  /* 0x3e4ced0b0e117423 */ /* 0x000fe20000010011 */
[----:B------:R-:W-:Y:S01]  /*0c80*/  FFMA.FTZ R19, R16, R19, -0.16684235632419586182 ;  /* 0xbe2ad8b910137423 */ /* 0x000fe20000010013 */
[----:B------:R-:W-:Y:S01]  /*0c90*/  FFMA.FTZ R21, R20, R21, 0.13980610668659210205 ;  /* 0x3e0f295514157423 */ /* 0x000fe20000010015 */
[----:B------:R-:W-:Y:S01]  /*0ca0*/  FFMA.FTZ R7, R18, R7, 0.13980610668659210205 ;  /* 0x3e0f295512077423 */ /* 0x000fe20000010007 */
[----:B------:R-:W-:Y:S01]  /*0cb0*/  FFMA.FTZ R17, R14, R17, -0.24999669194221496582 ;  /* 0xbe7fff220e117423 */ /* 0x000fe20000010011 */
[----:B------:R-:W-:Y:S01]  /*0cc0*/  FFMA.FTZ R19, R16, R19, 0.20012299716472625732 ;  /* 0x3e4ced0b10137423 */ /* 0x000fe20000010013 */
[----:B------:R-:W-:Y:S01]  /*0cd0*/  FFMA.FTZ R21, R20, R21, -0.16684235632419586182 ;  /* 0xbe2ad8b914157423 */ /* 0x000fe20000010015 */
[----:B------:R-:W-:Y:S01]  /*0ce0*/  FFMA.FTZ R7, R18, R7, -0.16684235632419586182 ;  /* 0xbe2ad8b912077423 */ /* 0x000fe20000010007 */
[----:B------:R-:W-:Y:S01]  /*0cf0*/  FFMA.FTZ R17, R14, R17, 0.33333182334899902344 ;  /* 0x3eaaaa780e117423 */ /* 0x000fe20000010011 */
[----:B------:R-:W-:Y:S01]  /*0d00*/  FFMA.FTZ R19, R16, R19, -0.24999669194221496582 ;  /* 0xbe7fff2210137423 */ /* 0x000fe20000010013 */
[----:B------:R-:W-:Y:S01]  /*0d10*/  FFMA.FTZ R21, R20, R21, 0.20012299716472625732 ;  /* 0x3e4ced0b14157423 */ /* 0x000fe20000010015 */
[----:B------:R-:W-:Y:S01]  /*0d20*/  FFMA.FTZ R23, R18, R7, 0.20012299716472625732 ;  /* 0x3e4ced0b12177423 */ /* 0x000fe20000010007 */
[----:B------:R-:W-:Y:S01]  /*0d30*/  FFMA.FTZ R17, R14, R17, -0.5 ;  /* 0xbf0000000e117423 */ /* 0x000fe20000010011 */
[----:B------:R-:W-:Y:S01]  /*0d40*/  ISETP.GE.U32.AND P1, PT, R2, 0x7f800000, PT ;  /* 0x7f8000000200780c */ /* 0x000fe20003f26070 */
[----:B------:R-:W-:Y:S01]  /*0d50*/  FFMA.FTZ R19, R16, R19, 0.33333182334899902344 ;  /* 0x3eaaaa7810137423 */ /* 0x000fe20000010013 */
[----:B------:R-:W-:Y:S01]  /*0d60*/  ISETP.GE.U32.AND P2, PT, R5, 0x7f800000, PT ;  /* 0x7f8000000500780c */ /* 0x000fe20003f46070 */
[----:B------:R-:W-:Y:S01]  /*0d70*/  FFMA.FTZ R21, R20, R21, -0.24999669194221496582 ;  /* 0xbe7fff2214157423 */ /* 0x000fe20000010015 */
[----:B------:R-:W-:Y:S01]  /*0d80*/  FFMA.FTZ R23, R18, R23, -0.24999669194221496582 ;  /* 0xbe7fff2212177423 */ /* 0x000fe20000010017 */
[----:B------:R-:W-:Y:S01]  /*0d90*/  FMUL R7, R14, R17 ;  /* 0x000000110e077220 */ /* 0x000fe20000400000 */
[----:B------:R-:W-:Y:S01]  /*0da0*/  FFMA.FTZ R19, R16, R19, -0.5 ;  /* 0xbf00000010137423 */ /* 0x000fe20000010013 */
[----:B------:R-:W-:Y:S01]  /*0db0*/  ISETP.GE.U32.AND P3, PT, R8, 0x7f800000, PT ;  /* 0x7f8000000800780c */ /* 0x000fe20003f66070 */
[----:B------:R-:W-:Y:S01]  /*0dc0*/  FFMA.FTZ R21, R20, R21, 0.33333182334899902344 ;  /* 0x3eaaaa7814157423 */ /* 0x000fe20000010015 */
[----:B------:R-:W-:Y:S01]  /*0dd0*/  ISETP.GE.U32.AND P0, PT, R10, 0x7f800000, PT ;  /* 0x7f8000000a00780c */ /* 0x000fe20003f06070 */
[----:B------:R-:W-:Y:S01]  /*0de0*/  FFMA.FTZ R23, R18, R23, 0.33333182334899902344 ;  /* 0x3eaaaa7812177423 */ /* 0x000fe20000010017 */
[----:B------:R-:W-:Y:S01]  /*0df0*/  FFMA.FTZ R7, R14, R7, R14 ;  /* 0x000000070e077223 */ /* 0x000fe2000001000e */
[----:B------:R-:W-:Y:S01]  /*0e00*/  FMUL R19, R16, R19 ;  /* 0x0000001310137220 */ /* 0x000fe20000400000 */
[----:B------:R-:W-:Y:S01]  /*0e10*/  FFMA.FTZ R21, R20, R21, -0.5 ;  /* 0xbf00000014157423 */ /* 0x000fe20000010015 */
[----:B------:R-:W-:Y:S01]  /*0e20*/  FFMA.FTZ R23, R18, R23, -0.5 ;  /* 0xbf00000012177423 */ /* 0x000fe20000010017 */
[----:B------:R-:W-:Y:S01]  /*0e30*/  FFMA.FTZ R7, R12, 0.69314718246459960938, R7 ;  /* 0x3f3172180c077823 */ /* 0x000fe20000010007 */
[----:B------:R-:W-:Y:S01]  /*0e40*/  FFMA.FTZ R16, R16, R19, R16 ;  /* 0x0000001310107223 */ /* 0x000fe20000010010 */
[----:B------:R-:W-:-:S02]  /*0e50*/  @P1 MOV R17, 0x7f800000 ;  /* 0x7f80000000111802 */ /* 0x000fc40000000f00 */
[----:B------:R-:W-:Y:S01]  /*0e60*/  @P2 MOV R12, 0x7f800000 ;  /* 0x7f800000000c2802 */ /* 0x000fe20000000f00 */
[----:B------:R-:W-:Y:S01]  /*0e70*/  FMUL R21, R20, R21 ;  /* 0x0000001514157220 */ /* 0x000fe20000400000 */
[----:B------:R-:W-:Y:S01]  /*0e80*/  FMUL R23, R18, R23 ;  /* 0x0000001712177220 */ /* 0x000fe20000400000 */
[----:B------:R-:W-:Y:S01]  /*0e90*/  FFMA.FTZ R11, R11, 0.69314718246459960938, R16 ;  /* 0x3f3172180b0b7823 */ /* 0x000fe20000010010 */
[----:B------:R-:W-:Y:S01]  /*0ea0*/  @P1 FFMA.FTZ R7, R2, R17, +INF ;  /* 0x7f80000002071423 */ /* 0x000fe20000010011 */
[C---:B------:R-:W-:Y:S01]  /*0eb0*/  FSETP.NEU.AND P5, PT, R5.reuse, RZ, PT ;  /* 0x000000ff0500720b */ /* 0x040fe20003fad000 */
[----:B------:R-:W-:Y:S01]  /*0ec0*/  @P2 FFMA.FTZ R11, R5, R12, +INF ;  /* 0x7f800000050b2423 */ /* 0x000fe2000001000c */
[----:B------:R-:W-:Y:S01]  /*0ed0*/  FFMA.FTZ R20, R20, R21, R20 ;  /* 0x0000001514147223 */ /* 0x000fe20000010014 */
[----:B------:R-:W-:Y:S01]  /*0ee0*/  FFMA.FTZ R18, R18, R23, R18 ;  /* 0x0000001712127223 */ /* 0x000fe20000010012 */
[----:B------:R-:W-:Y:S02]  /*0ef0*/  @P3 MOV R17, 0x7f800000 ;  /* 0x7f80000000113802 */ /* 0x000fe40000000f00 */
[----:B------:R-:W-:-:S02]  /*0f00*/  @P0 MOV R5, 0x7f800000 ;  /* 0x7f80000000050802 */ /* 0x000fc40000000f00 */
[----:B------:R-:W-:Y:S01]  /*0f10*/  FSETP.NEU.AND P4, PT, R2, RZ, PT ;  /* 0x000000ff0200720b */ /* 0x000fe20003f8d000 */
[----:B------:R-:W-:Y:S01]  /*0f20*/  FFMA.FTZ R13, R13, 0.69314718246459960938, R20 ;  /* 0x3f3172180d0d7823 */ /* 0x000fe20000010014 */
[----:B------:R-:W-:Y:S01]  /*0f30*/  FFMA.FTZ R15, R15, 0.69314718246459960938, R18 ;  /* 0x3f3172180f0f7823 */ /* 0x000fe20000010012 */
[----:B------:R-:W-:Y:S01]  /*0f40*/  @P3 FFMA.FTZ R13, R8, R17, +INF ;  /* 0x7f800000080d3423 */ /* 0x000fe20000010011 */
[----:B------:R-:W-:Y:S01]  /*0f50*/  FSEL R7, R7, -INF , P4 ;  /* 0xff80000007077808 */ /* 0x000fe20002000000 */
[----:B------:R-:W-:Y:S01]  /*0f60*/  @P0 FFMA.FTZ R15, R10, R5, +INF ;  /* 0x7f8000000a0f0423 */ /* 0x000fe20000010005 */
[----:B------:R-:W-:Y:S02]  /*0f70*/  FSETP.NEU.AND P1, PT, R8, RZ, PT ;  /* 0x000000ff0800720b */ /* 0x000fe40003f2d000 */
[----:B------:R-:W-:Y:S02]  /*0f80*/  FSETP.NEU.AND P2, PT, R10, RZ, PT ;  /* 0x000000ff0a00720b */ /* 0x000fe40003f4d000 */
[----:B------:R-:W-:Y:S01]  /*0f90*/  FSEL R11, R11, -INF , P5 ;  /* 0xff8000000b0b7808 */ /* 0x000fe20002800000 */
[----:B------:R-:W-:Y:S01]  /*0fa0*/  FFMA R7, R0, R7, R9 ;  /* 0x0000000700077223 */ /* 0x000fe20000000009 */
[----:B------:R-:W-:-:S02]  /*0fb0*/  FSEL R13, R13, -INF , P1 ;  /* 0xff8000000d0d7808 */ /* 0x000fc40000800000 */
[----:B------:R-:W-:Y:S01]  /*0fc0*/  FSEL R15, R15, -INF , P2 ;  /* 0xff8000000f0f7808 */ /* 0x000fe20001000000 */
[----:B------:R-:W-:Y:S01]  /*0fd0*/  FFMA R0, R0, R11, R3 ;  /* 0x0000000b00007223 */ /* 0x000fe20000000003 */
[----:B------:R-:W-:Y:S02]  /*0fe0*/  SHF.R.S32.HI R5, RZ, 0x1f, R6 ;  /* 0x0000001fff057819 */ /* 0x000fe40000011406 */
[----:B------:R-:W-:Y:S01]  /*0ff0*/  LEA R2, P0, R6, UR6, 0x2 ;  /* 0x0000000606027c11 */ /* 0x000fe2000f8010ff */
[C---:B--2---:R-:W-:Y:S01]  /*1000*/  FFMA R14, R4.reuse, R13, R7 ;  /* 0x0000000d040e7223 */ /* 0x044fe20000000007 */
[----:B------:R-:W-:Y:S02]  /*1010*/  FFMA R15, R4, R15, R0 ;  /* 0x0000000f040f7223 */ /* 0x000fe40000000000 */
[----:B------:R-:W-:-:S05]  /*1020*/  LEA.HI.X R3, R6, UR7, R5, 0x2, P0 ;  /* 0x0000000706037c11 */ /* 0x000fca00080f1405 */
[----:B------:R-:W-:Y:S01]  /*1030*/  STG.E.64 desc[UR4][R2.64], R14 ;  /* 0x0000000e02007986 */ /* 0x000fe2000c101b04 */
[----:B------:R-:W-:Y:S05]  /*1040*/  EXIT ;  /* 0x000000000000794d */ /* 0x000fea0003800000 */
.L_x_0:
[----:B------:R-:W-:-:S00]  /*1050*/  BRA `(.L_x_0) ;  /* 0xfffffffc00fc7947 */ /* 0x000fc0000383ffff */
[----:B------:R-:W-:-:S00]  /*1060*/  NOP ;  /* 0x0000000000007918 */ /* 0x000fc00000000000 */
        /* <DEDUP_REMOVED lines=9> */
.L_x_1:


//--------------------- .nv.global.init           --------------------------
	.section	.nv.global.init,"aw",@progbits
.nv.global.init:
	.type		_$_str,@object
	.size		_$_str,(.L_0 - _$_str)
_$_str:
        /*0000*/ 	.byte	0x5f, 0x5f, 0x43, 0x55, 0x44, 0x41, 0x5f, 0x46, 0x54, 0x5a, 0x00
.L_0:


//--------------------- .nv.constant0.triton_poi_fused_add_clamp_log_mul_rsub_sub_0 --------------------------
	.section	.nv.constant0.triton_poi_fused_add_clamp_log_mul_rsub_sub_0,"a",@progbits
	.sectionflags	@""
	.align	4
.nv.constant0.triton_poi_fused_add_clamp_log_mul_rsub_sub_0:
	.zero		564
